	.headerflags	@"EF_CUDA_TEXMODE_UNIFIED EF_CUDA_64BIT_ADDRESS EF_CUDA_ACCELERATORS EF_CUDA_SM90 EF_CUDA_VIRTUAL_SM(EF_CUDA_SM90)"
	.elftype	@"ET_EXEC"


//--------------------- .nv.info                  --------------------------
	.section	.nv.info,"",@"SHT_CUDA_INFO"
	.align	4


	//----- nvinfo : EIATTR_REGCOUNT
	.align		4
        /*0000*/ 	.byte	0x04, 0x2f
        /*0002*/ 	.short	(.L_3 - .L_2)
	.align		4
.L_2:
        /*0004*/ 	.word	index@(triton_poi_fused__native_batch_norm_legit_no_training_convolution_hardtanh_23)
        /*0008*/ 	.word	0x00000020


	//----- nvinfo : EIATTR_MIN_STACK_SIZE
	.align		4
.L_3:
        /*000c*/ 	.byte	0x04, 0x12
        /*000e*/ 	.short	(.L_5 - .L_4)
	.align		4
.L_4:
        /*0010*/ 	.word	index@(triton_poi_fused__native_batch_norm_legit_no_training_convolution_hardtanh_23)
        /*0014*/ 	.word	0x00000000


	//----- nvinfo : EIATTR_FRAME_SIZE
	.align		4
.L_5:
        /*0018*/ 	.byte	0x04, 0x11
        /*001a*/ 	.short	(.L_7 - .L_6)
	.align		4
.L_6:
        /*001c*/ 	.word	index@(triton_poi_fused__native_batch_norm_legit_no_training_convolution_hardtanh_23)
        /*0020*/ 	.word	0x00000000


	//----- nvinfo : EIATTR_MIN_STACK_SIZE
	.align		4
.L_7:
        /*0024*/ 	.byte	0x04, 0x12
        /*0026*/ 	.short	(.L_9 - .L_8)
	.align		4
.L_8:
        /*0028*/ 	.word	index@(triton_poi_fused__native_batch_norm_legit_no_training_convolution_hardtanh_23)
        /*002c*/ 	.word	0x00000000
.L_9:


//--------------------- .nv.info.triton_poi_fused__native_batch_norm_legit_no_training_convolution_hardtanh_23 --------------------------
	.section	.nv.info.triton_poi_fused__native_batch_norm_legit_no_training_convolution_hardtanh_23,"",@"SHT_CUDA_INFO"
	.sectionflags	@""
	.align	4


	//----- nvinfo : EIATTR_CUDA_API_VERSION
	.align		4
        /*0000*/ 	.byte	0x04, 0x37
        /*0002*/ 	.short	(.L_11 - .L_10)
.L_10:
        /*0004*/ 	.word	0x0000007c


	//----- nvinfo : EIATTR_KPARAM_INFO
	.align		4
.L_11:
        /*0008*/ 	.byte	0x04, 0x17
        /*000a*/ 	.short	(.L_13 - .L_12)
.L_12:
        /*000c*/ 	.word	0x00000000
        /*0010*/ 	.short	0x0007
        /*0012*/ 	.short	0x0038
        /*0014*/ 	.byte	0x00, 0xf0, 0x11, 0x00


	//----- nvinfo : EIATTR_KPARAM_INFO
	.align		4
.L_13:
        /*0018*/ 	.byte	0x04, 0x17
        /*001a*/ 	.short	(.L_15 - .L_14)
.L_14:
        /*001c*/ 	.word	0x00000000
        /*0020*/ 	.short	0x0006
        /*0022*/ 	.short	0x0030
        /*0024*/ 	.byte	0x00, 0xf4, 0x21, 0x00


	//----- nvinfo : EIATTR_KPARAM_INFO
	.align		4
.L_15:
        /*0028*/ 	.byte	0x04, 0x17
        /*002a*/ 	.short	(.L_17 - .L_16)
.L_16:
        /*002c*/ 	.word	0x00000000
        /*0030*/ 	.short	0x0005
        /*0032*/ 	.short	0x0028
        /*0034*/ 	.byte	0x00, 0xf4, 0x21, 0x00


	//----- nvinfo : EIATTR_KPARAM_INFO
	.align		4
.L_17:
        /*0038*/ 	.byte	0x04, 0x17
        /*003a*/ 	.short	(.L_19 - .L_18)
.L_18:
        /*003c*/ 	.word	0x00000000
        /*0040*/ 	.short	0x0004
        /*0042*/ 	.short	0x0020
        /*0044*/ 	.byte	0x00, 0xf4, 0x21, 0x00


	//----- nvinfo : EIATTR_KPARAM_INFO
	.align		4
.L_19:
        /*0048*/ 	.byte	0x04, 0x17
        /*004a*/ 	.short	(.L_21 - .L_20)
.L_20:
        /*004c*/ 	.word	0x00000000
        /*0050*/ 	.short	0x0003
        /*0052*/ 	.short	0x0018
        /*0054*/ 	.byte	0x00, 0xf4, 0x21, 0x00


	//----- nvinfo : EIATTR_KPARAM_INFO
	.align		4
.L_21:
        /*0058*/ 	.byte	0x04, 0x17
        /*005a*/ 	.short	(.L_23 - .L_22)
.L_22:
        /*005c*/ 	.word	0x00000000
        /*0060*/ 	.short	0x0002
        /*0062*/ 	.short	0x0010
        /*0064*/ 	.byte	0x00, 0xf4, 0x21, 0x00


	//----- nvinfo : EIATTR_KPARAM_INFO
	.align		4
.L_23:
        /*0068*/ 	.byte	0x04, 0x17
        /*006a*/ 	.short	(.L_25 - .L_24)
.L_24:
        /*006c*/ 	.word	0x00000000
        /*0070*/ 	.short	0x0001
        /*0072*/ 	.short	0x0008
        /*0074*/ 	.byte	0x00, 0xf4, 0x21, 0x00


	//----- nvinfo : EIATTR_KPARAM_INFO
	.align		4
.L_25:
        /*0078*/ 	.byte	0x04, 0x17
        /*007a*/ 	.short	(.L_27 - .L_26)
.L_26:
        /*007c*/ 	.word	0x00000000
        /*0080*/ 	.short	0x0000
        /*0082*/ 	.short	0x0000
        /*0084*/ 	.byte	0x00, 0xf4, 0x21, 0x00


	//----- nvinfo : EIATTR_SPARSE_MMA_MASK
	.align		4
.L_27:
        /*0088*/ 	.byte	0x03, 0x50
        /*008a*/ 	.short	0x0000


	//----- nvinfo : EIATTR_MAXREG_COUNT
	.align		4
        /*008c*/ 	.byte	0x03, 0x1b
        /*008e*/ 	.short	0x00ff


	//----- nvinfo : EIATTR_EXIT_INSTR_OFFSETS
	.align		4
        /*0090*/ 	.byte	0x04, 0x1c
        /*0092*/ 	.short	(.L_29 - .L_28)


	//   ....[0]....
.L_28:
        /*0094*/ 	.word	0x00000930


	//----- nvinfo : EIATTR_REQNTID
	.align		4
.L_29:
        /*0098*/ 	.byte	0x04, 0x10
        /*009a*/ 	.short	(.L_31 - .L_30)
.L_30:
        /*009c*/ 	.word	0x00000080
        /*00a0*/ 	.word	0x00000001
        /*00a4*/ 	.word	0x00000001


	//----- nvinfo : EIATTR_CBANK_PARAM_SIZE
	.align		4
.L_31:
        /*00a8*/ 	.byte	0x03, 0x19
        /*00aa*/ 	.short	0x003c


	//----- nvinfo : EIATTR_PARAM_CBANK
	.align		4
        /*00ac*/ 	.byte	0x04, 0x0a
        /*00ae*/ 	.short	(.L_33 - .L_32)
	.align		4
.L_32:
        /*00b0*/ 	.word	index@(.nv.constant0.triton_poi_fused__native_batch_norm_legit_no_training_convolution_hardtanh_23)
        /*00b4*/ 	.short	0x0210
        /*00b6*/ 	.short	0x003c


	//----- nvinfo : EIATTR_SW_WAR
	.align		4
.L_33:
        /*00b8*/ 	.byte	0x04, 0x36
        /*00ba*/ 	.short	(.L_35 - .L_34)
.L_34:
        /*00bc*/ 	.word	0x00000008
.L_35:


//--------------------- .nv.callgraph             --------------------------
	.section	.nv.callgraph,"",@"SHT_CUDA_CALLGRAPH"
	.align	4
	.sectionentsize	8
	.align		4
        /*0000*/ 	.word	0x00000000
	.align		4
        /*0004*/ 	.word	0xffffffff
	.align		4
        /*0008*/ 	.word	0x00000000
	.align		4
        /*000c*/ 	.word	0xfffffffe
	.align		4
        /*0010*/ 	.word	0x00000000
	.align		4
        /*0014*/ 	.word	0xfffffffd
	.align		4
        /*0018*/ 	.word	0x00000000
	.align		4
        /*001c*/ 	.word	0xfffffffc


//--------------------- .nv.constant4             --------------------------
	.section	.nv.constant4,"a",@progbits
	.align	8
	.align		8
.nv.constant4:
        /*0000*/ 	.dword	_$_str
	.align		8
        /*0008*/ 	.dword	_$_str_$_2


//--------------------- .text.triton_poi_fused__native_batch_norm_legit_no_training_convolution_hardtanh_23 --------------------------
	.section	.text.triton_poi_fused__native_batch_norm_legit_no_training_convolution_hardtanh_23,"ax",@progbits
	.align	128
        .global         triton_poi_fused__native_batch_norm_legit_no_training_convolution_hardtanh_23
        .type           triton_poi_fused__native_batch_norm_legit_no_training_convolution_hardtanh_23,@function
        .size           triton_poi_fused__native_batch_norm_legit_no_training_convolution_hardtanh_23,(.L_x_1 - triton_poi_fused__native_batch_norm_legit_no_training_convolution_hardtanh_23)
        .other          triton_poi_fused__native_batch_norm_legit_no_training_convolution_hardtanh_23,@"STO_CUDA_ENTRY STV_DEFAULT"
triton_poi_fused__native_batch_norm_legit_no_training_convolution_hardtanh_23:
.text.triton_poi_fused__native_batch_norm_legit_no_training_convolution_hardtanh_23:
[----:B------:R-:W-:Y:S01]  /*0000*/  LDC R1, c[0x0][0x28] ;  /* 0x00000a00ff017b82 */ /* 0x000fe20000000800 */
[----:B------:R-:W1:Y:S07]  /*0010*/  S2R R0, SR_TID.X ;  /* 0x0000000000007919 */ /* 0x000e6e0000002100 */
[----:B------:R-:W2:Y:S01]  /*0020*/  LDC.64 R6, c[0x0][0x228] ;  /* 0x00008a00ff067b82 */ /* 0x000ea20000000a00 */
[----:B------:R-:W-:Y:S01]  /*0030*/  ULDC.64 UR4, c[0x0][0x208] ;  /* 0x0000820000047ab9 */ /* 0x000fe20000000a00 */
[----:B------:R-:W3:Y:S06]  /*0040*/  S2R R5, SR_CTAID.X ;  /* 0x0000000000057919 */ /* 0x000eec0000002500 */
[----:B------:R-:W4:Y:S08]  /*0050*/  LDC.64 R28, c[0x0][0x218] ;  /* 0x00008600ff1c7b82 */ /* 0x000f300000000a00 */
[----:B------:R-:W5:Y:S08]  /*0060*/  LDC.64 R26, c[0x0][0x220] ;  /* 0x00008800ff1a7b82 */ /* 0x000f700000000a00 */
[----:B------:R-:W4:Y:S01]  /*0070*/  LDC.64 R22, c[0x0][0x230] ;  /* 0x00008c00ff167b82 */ /* 0x000f220000000a00 */
[----:B-1----:R-:W-:-:S07]  /*0080*/  IMAD.SHL.U32 R0, R0, 0x4, RZ ;  /* 0x0000000400007824 */ /* 0x002fce00078e00ff */
[----:B------:R-:W1:Y:S01]  /*0090*/  LDC.64 R20, c[0x0][0x238] ;  /* 0x00008e00ff147b82 */ /* 0x000e620000000a00 */
[----:B---3--:R-:W-:Y:S02]  /*00a0*/  SHF.R.S32.HI R3, RZ, 0x15, R5 ;  /* 0x00000015ff037819 */ /* 0x008fe40000011405 */
[----:B------:R-:W-:Y:S02]  /*00b0*/  LOP3.LUT R0, R0, 0x1fc, RZ, 0xc0, !PT ;  /* 0x000001fc00007812 */ /* 0x000fe400078ec0ff */
[----:B------:R-:W-:-:S03]  /*00c0*/  SGXT R3, R3, 0x1 ;  /* 0x000000010303781a */ /* 0x000fc60000000200 */
[----:B------:R-:W-:-:S05]  /*00d0*/  IMAD R2, R5, 0x400, R0 ;  /* 0x0000040005027824 */ /* 0x000fca00078e0200 */
[----:B------:R-:W-:-:S04]  /*00e0*/  LEA.HI R3, R3, R2, RZ, 0x8 ;  /* 0x0000000203037211 */ /* 0x000fc800078f40ff */
[----:B------:R-:W-:Y:S02]  /*00f0*/  SHF.R.S32.HI R9, RZ, 0x8, R3 ;  /* 0x00000008ff097819 */ /* 0x000fe40000011403 */
[----:B------:R-:W-:Y:S02]  /*0100*/  IADD3 R3, R3, 0x200, RZ ;  /* 0x0000020003037810 */ /* 0x000fe40007ffe0ff */
[----:B------:R-:W-:Y:S02]  /*0110*/  LEA.HI R0, R9, R9, RZ, 0x7 ;  /* 0x0000000909007211 */ /* 0x000fe400078f38ff */
[----:B------:R-:W-:Y:S02]  /*0120*/  SHF.R.S32.HI R3, RZ, 0x8, R3 ;  /* 0x00000008ff037819 */ /* 0x000fe40000011403 */
[----:B------:R-:W-:Y:S02]  /*0130*/  LOP3.LUT R0, R0, 0xffffff80, RZ, 0xc0, !PT ;  /* 0xffffff8000007812 */ /* 0x000fe400078ec0ff */
[----:B------:R-:W-:-:S03]  /*0140*/  LEA.HI R4, R3, R3, RZ, 0x7 ;  /* 0x0000000303047211 */ /* 0x000fc600078f38ff */
[----:B------:R-:W-:Y:S01]  /*0150*/  IMAD.IADD R9, R9, 0x1, -R0 ;  /* 0x0000000109097824 */ /* 0x000fe200078e0a00 */
[----:B------:R-:W-:-:S03]  /*0160*/  LOP3.LUT R4, R4, 0xffffff80, RZ, 0xc0, !PT ;  /* 0xffffff8004047812 */ /* 0x000fc600078ec0ff */
[----:B--2---:R-:W-:Y:S01]  /*0170*/  IMAD.WIDE R12, R9, 0x4, R6 ;  /* 0x00000004090c7825 */ /* 0x004fe200078e0206 */
[----:B------:R-:W-:-:S04]  /*0180*/  IADD3 R5, R3, -R4, RZ ;  /* 0x8000000403057210 */ /* 0x000fc80007ffe0ff */
[----:B------:R-:W2:Y:S01]  /*0190*/  LDG.E.EL R19, desc[UR4][R12.64] ;  /* 0x000000040c137981 */ /* 0x000ea2000c2e1900 */
[----:B------:R-:W-:Y:S02]  /*01a0*/  IMAD.WIDE R24, R5, 0x4, R6 ;  /* 0x0000000405187825 */ /* 0x000fe400078e0206 */
[----:B------:R-:W3:Y:S04]  /*01b0*/  LDC.64 R6, c[0x0][0x210] ;  /* 0x00008400ff067b82 */ /* 0x000ee80000000a00 */
[----:B------:R-:W2:Y:S01]  /*01c0*/  LDG.E.EL R24, desc[UR4][R24.64] ;  /* 0x0000000418187981 */ /* 0x000ea2000c2e1900 */
[----:B----4-:R-:W-:-:S05]  /*01d0*/  IMAD.WIDE R10, R9, 0x4, R28 ;  /* 0x00000004090a7825 */ /* 0x010fca00078e021c */
[----:B------:R5:W4:Y:S01]  /*01e0*/  LDG.E.EL R18, desc[UR4][R10.64] ;  /* 0x000000040a127981 */ /* 0x000b22000c2e1900 */
[----:B0-----:R-:W-:-:S04]  /*01f0*/  IMAD.WIDE R16, R9, 0x4, R22 ;  /* 0x0000000409107825 */ /* 0x001fc800078e0216 */
[----:B------:R-:W-:Y:S02]  /*0200*/  IMAD.WIDE R28, R5, 0x4, R28 ;  /* 0x00000004051c7825 */ /* 0x000fe400078e021c */
[----:B------:R-:W4:Y:S02]  /*0210*/  LDG.E.EL R16, desc[UR4][R16.64] ;  /* 0x0000000410107981 */ /* 0x000f24000c2e1900 */
[C---:B-----5:R-:W-:Y:S02]  /*0220*/  IMAD.WIDE R10, R9.reuse, 0x4, R26 ;  /* 0x00000004090a7825 */ /* 0x060fe400078e021a */
[----:B------:R0:W5:Y:S02]  /*0230*/  LDG.E.EL R3, desc[UR4][R28.64] ;  /* 0x000000041c037981 */ /* 0x000164000c2e1900 */
[----:B---3--:R-:W-:Y:S02]  /*0240*/  IMAD.WIDE R6, R2, 0x4, R6 ;  /* 0x0000000402067825 */ /* 0x008fe400078e0206 */
[----:B------:R-:W3:Y:S04]  /*0250*/  LDG.E.EL R4, desc[UR4][R10.64] ;  /* 0x000000040a047981 */ /* 0x000ee8000c2e1900 */
[----:B------:R-:W4:Y:S01]  /*0260*/  LDG.E.128 R12, desc[UR4][R6.64] ;  /* 0x00000004060c7981 */ /* 0x000f22000c1e1d00 */
[----:B-1----:R-:W-:-:S04]  /*0270*/  IMAD.WIDE R8, R9, 0x4, R20 ;  /* 0x0000000409087825 */ /* 0x002fc800078e0214 */
[C---:B------:R-:W-:Y:S01]  /*0280*/  IMAD.WIDE R26, R5.reuse, 0x4, R26 ;  /* 0x00000004051a7825 */ /* 0x040fe200078e021a */
[----:B------:R-:W3:Y:S04]  /*0290*/  LDG.E.EL R17, desc[UR4][R8.64] ;  /* 0x0000000408117981 */ /* 0x000ee8000c2e1900 */
[----:B------:R-:W5:Y:S04]  /*02a0*/  LDG.E.EL R0, desc[UR4][R26.64] ;  /* 0x000000041a007981 */ /* 0x000f68000c2e1900 */
[----:B------:R-:W5:Y:S01]  /*02b0*/  LDG.E.128 R8, desc[UR4][R6.64+0x800] ;  /* 0x0008000406087981 */ /* 0x000f62000c1e1d00 */
[----:B------:R-:W-:-:S04]  /*02c0*/  IMAD.WIDE R20, R5, 0x4, R20 ;  /* 0x0000000405147825 */ /* 0x000fc800078e0214 */
[----:B------:R-:W-:Y:S02]  /*02d0*/  IMAD.WIDE R22, R5, 0x4, R22 ;  /* 0x0000000405167825 */ /* 0x000fe400078e0216 */
[----:B------:R1:W5:Y:S04]  /*02e0*/  LDG.E.EL R20, desc[UR4][R20.64] ;  /* 0x0000000414147981 */ /* 0x000368000c2e1900 */
[----:B------:R0:W5:Y:S01]  /*02f0*/  LDG.E.EL R5, desc[UR4][R22.64] ;  /* 0x0000000416057981 */ /* 0x000162000c2e1900 */
[----:B--2---:R-:W-:-:S04]  /*0300*/  FADD R19, R19, 9.9999997473787516356e-06 ;  /* 0x3727c5ac13137421 */ /* 0x004fc80000000000 */
[----:B------:R-:W2:Y:S01]  /*0310*/  MUFU.SQRT R25, R19 ;  /* 0x0000001300197308 */ /* 0x000ea20000002000 */
[----:B------:R-:W-:-:S07]  /*0320*/  FADD R24, R24, 9.9999997473787516356e-06 ;  /* 0x3727c5ac18187421 */ /* 0x000fce0000000000 */
[----:B0-----:R-:W0:Y:S01]  /*0330*/  MUFU.SQRT R28, R24 ;  /* 0x00000018001c7308 */ /* 0x001e220000002000 */
[C---:B--2---:R-:W-:Y:S02]  /*0340*/  FSETP.GT.AND P0, PT, R25.reuse, 8.50705917302346158658e+37, PT ;  /* 0x7e8000001900780b */ /* 0x044fe40003f04000 */
[----:B------:R-:W-:Y:S02]  /*0350*/  FSETP.GEU.AND P2, PT, R25, 1.175494350822287508e-38, PT ;  /* 0x008000001900780b */ /* 0x000fe40003f4e000 */
[C---:B0-----:R-:W-:Y:S02]  /*0360*/  FSETP.GT.AND P1, PT, R28.reuse, 8.50705917302346158658e+37, PT ;  /* 0x7e8000001c00780b */ /* 0x041fe40003f24000 */
[----:B------:R-:W-:-:S07]  /*0370*/  FSETP.GEU.AND P3, PT, R28, 1.175494350822287508e-38, PT ;  /* 0x008000001c00780b */ /* 0x000fce0003f6e000 */
[----:B------:R-:W-:-:S04]  /*0380*/  @P0 FMUL R25, R25, 0.25 ;  /* 0x3e80000019190820 */ /* 0x000fc80000400000 */
[----:B------:R-:W-:Y:S01]  /*0390*/  @!P2 FMUL R25, R25, 16777216 ;  /* 0x4b8000001919a820 */ /* 0x000fe20000400000 */
[----:B------:R-:W-:-:S03]  /*03a0*/  @P1 FMUL R28, R28, 0.25 ;  /* 0x3e8000001c1c1820 */ /* 0x000fc60000400000 */
[----:B-1----:R-:W0:Y:S01]  /*03b0*/  MUFU.RCP R21, R25 ;  /* 0x0000001900157308 */ /* 0x002e220000001000 */
[----:B------:R-:W-:Y:S01]  /*03c0*/  @!P3 FMUL R28, R28, 16777216 ;  /* 0x4b8000001c1cb820 */ /* 0x000fe20000400000 */
[----:B------:R-:W-:-:S06]  /*03d0*/  IMAD.MOV.U32 R24, RZ, RZ, 0x3e800000 ;  /* 0x3e800000ff187424 */ /* 0x000fcc00078e00ff */
[----:B------:R-:W1:Y:S01]  /*03e0*/  MUFU.RCP R19, R28 ;  /* 0x0000001c00137308 */ /* 0x000e620000001000 */
[C---:B------:R-:W-:Y:S02]  /*03f0*/  FSEL R22, R24.reuse, 1, P0 ;  /* 0x3f80000018167808 */ /* 0x040fe40000000000 */
[----:B------:R-:W-:Y:S01]  /*0400*/  FSEL R24, R24, 1, P1 ;  /* 0x3f80000018187808 */ /* 0x000fe20000800000 */
[--C-:B----4-:R-:W-:Y:S02]  /*0410*/  FADD R12, R12, R18.reuse ;  /* 0x000000120c0c7221 */ /* 0x110fe40000000000 */
[----:B------:R-:W-:Y:S01]  /*0420*/  @!P2 FMUL R22, R22, 16777216 ;  /* 0x4b8000001616a820 */ /* 0x000fe20000400000 */
[--C-:B------:R-:W-:Y:S01]  /*0430*/  FADD R13, R13, R18.reuse ;  /* 0x000000120d0d7221 */ /* 0x100fe20000000000 */
[----:B------:R-:W-:Y:S01]  /*0440*/  @!P3 FMUL R24, R24, 16777216 ;  /* 0x4b8000001818b820 */ /* 0x000fe20000400000 */
[--C-:B------:R-:W-:Y:S01]  /*0450*/  FADD R14, R14, R18.reuse ;  /* 0x000000120e0e7221 */ /* 0x100fe20000000000 */
[----:B------:R-:W-:Y:S01]  /*0460*/  FADD R15, R15, R18 ;  /* 0x000000120f0f7221 */ /* 0x000fe20000000000 */
[----:B0-----:R-:W-:Y:S01]  /*0470*/  FMUL R21, R21, R22 ;  /* 0x0000001615157220 */ /* 0x001fe20000400000 */
[C---:B---3--:R-:W-:Y:S01]  /*0480*/  FADD R18, -R4.reuse, R12 ;  /* 0x0000000c04127221 */ /* 0x048fe20000000100 */
[C---:B------:R-:W-:Y:S01]  /*0490*/  FADD R22, -R4.reuse, R13 ;  /* 0x0000000d04167221 */ /* 0x040fe20000000100 */
[----:B-1----:R-:W-:Y:S01]  /*04a0*/  FMUL R19, R19, R24 ;  /* 0x0000001813137220 */ /* 0x002fe20000400000 */
[C---:B------:R-:W-:Y:S01]  /*04b0*/  FADD R24, -R4.reuse, R14 ;  /* 0x0000000e04187221 */ /* 0x040fe20000000100 */
[----:B------:R-:W-:Y:S01]  /*04c0*/  FADD R4, -R4, R15 ;  /* 0x0000000f04047221 */ /* 0x000fe20000000100 */
[----:B------:R-:W-:Y:S01]  /*04d0*/  FMUL R26, R21, R18 ;  /* 0x00000012151a7220 */ /* 0x000fe20000400000 */
[----:B-----5:R-:W-:-:S02]  /*04e0*/  FADD R11, R11, R3 ;  /* 0x000000030b0b7221 */ /* 0x020fc40000000000 */
[C---:B------:R-:W-:Y:S01]  /*04f0*/  FMUL R18, R21.reuse, R4 ;  /* 0x0000000415127220 */ /* 0x040fe20000400000 */
[----:B------:R-:W-:Y:S01]  /*0500*/  FFMA R4, R16, R26, R17 ;  /* 0x0000001a10047223 */ /* 0x000fe20000000011 */
[C---:B------:R-:W-:Y:S01]  /*0510*/  FMUL R23, R21.reuse, R22 ;  /* 0x0000001615177220 */ /* 0x040fe20000400000 */
[----:B------:R-:W-:Y:S01]  /*0520*/  FADD R26, -R0, R11 ;  /* 0x0000000b001a7221 */ /* 0x000fe20000000100 */
[----:B------:R-:W-:Y:S01]  /*0530*/  FMUL R22, R21, R24 ;  /* 0x0000001815167220 */ /* 0x000fe20000400000 */
[--C-:B------:R-:W-:Y:S01]  /*0540*/  FADD R9, R9, R3.reuse ;  /* 0x0000000309097221 */ /* 0x100fe20000000000 */
[--C-:B------:R-:W-:Y:S01]  /*0550*/  FADD R8, R8, R3.reuse ;  /* 0x0000000308087221 */ /* 0x100fe20000000000 */
[----:B------:R-:W-:Y:S01]  /*0560*/  FADD R10, R10, R3 ;  /* 0x000000030a0a7221 */ /* 0x000fe20000000000 */
[----:B------:R-:W-:Y:S01]  /*0570*/  FMUL R26, R19, R26 ;  /* 0x0000001a131a7220 */ /* 0x000fe20000400000 */
[C-C-:B------:R-:W-:Y:S01]  /*0580*/  FFMA R21, R16.reuse, R23, R17.reuse ;  /* 0x0000001710157223 */ /* 0x140fe20000000011 */
[C-C-:B------:R-:W-:Y:S01]  /*0590*/  FFMA R22, R16.reuse, R22, R17.reuse ;  /* 0x0000001610167223 */ /* 0x140fe20000000011 */
[----:B------:R-:W-:Y:S01]  /*05a0*/  FFMA R16, R16, R18, R17 ;  /* 0x0000001210107223 */ /* 0x000fe20000000011 */
[C---:B------:R-:W-:Y:S01]  /*05b0*/  FADD R24, -R0.reuse, R9 ;  /* 0x0000000900187221 */ /* 0x040fe20000000100 */
[C---:B------:R-:W-:Y:S01]  /*05c0*/  FADD R18, -R0.reuse, R8 ;  /* 0x0000000800127221 */ /* 0x040fe20000000100 */
[----:B------:R-:W-:Y:S01]  /*05d0*/  FADD R0, -R0, R10 ;  /* 0x0000000a00007221 */ /* 0x000fe20000000100 */
[----:B------:R-:W-:Y:S01]  /*05e0*/  FFMA R26, R5, R26, R20 ;  /* 0x0000001a051a7223 */ /* 0x000fe20000000014 */
[C---:B------:R-:W-:Y:S01]  /*05f0*/  FMUL R17, R19.reuse, R24 ;  /* 0x0000001813117220 */ /* 0x040fe20000400000 */
[C---:B------:R-:W-:Y:S01]  /*0600*/  FMUL R3, R19.reuse, R18 ;  /* 0x0000001213037220 */ /* 0x040fe20000400000 */
[----:B------:R-:W-:Y:S01]  /*0610*/  FMUL R19, R19, R0 ;  /* 0x0000000013137220 */ /* 0x000fe20000400000 */
[----:B------:R-:W-:-:S02]  /*0620*/  FSETP.GTU.AND P0, PT, R16, RZ, PT ;  /* 0x000000ff1000720b */ /* 0x000fc40003f0c000 */
[C---:B------:R-:W-:Y:S01]  /*0630*/  FSETP.GTU.AND P2, PT, R26.reuse, RZ, PT ;  /* 0x000000ff1a00720b */ /* 0x040fe20003f4c000 */
[C-C-:B------:R-:W-:Y:S01]  /*0640*/  FFMA R17, R5.reuse, R17, R20.reuse ;  /* 0x0000001105117223 */ /* 0x140fe20000000014 */
[C-C-:B------:R-:W-:Y:S01]  /*0650*/  FFMA R0, R5.reuse, R3, R20.reuse ;  /* 0x0000000305007223 */ /* 0x140fe20000000014 */
[----:B------:R-:W-:Y:S01]  /*0660*/  FFMA R5, R5, R19, R20 ;  /* 0x0000001305057223 */ /* 0x000fe20000000014 */
[----:B------:R-:W-:Y:S01]  /*0670*/  FSEL R19, R26, RZ, P2 ;  /* 0x000000ff1a137208 */ /* 0x000fe20001000000 */
[----:B------:R-:W0:Y:S01]  /*0680*/  LDC.64 R24, c[0x0][0x240] ;  /* 0x00009000ff187b82 */ /* 0x000e220000000a00 */
[----:B------:R-:W-:Y:S02]  /*0690*/  FSETP.GTU.AND P1, PT, R22, RZ, PT ;  /* 0x000000ff1600720b */ /* 0x000fe40003f2c000 */
[----:B------:R-:W-:Y:S02]  /*06a0*/  FSETP.GEU.AND P5, PT, R19, 6, PT ;  /* 0x40c000001300780b */ /* 0x000fe40003fae000 */
[----:B------:R-:W-:-:S02]  /*06b0*/  FSEL R23, R16, RZ, P0 ;  /* 0x000000ff10177208 */ /* 0x000fc40000000000 */
[----:B------:R-:W-:Y:S02]  /*06c0*/  FSETP.GTU.AND P6, PT, R21, RZ, PT ;  /* 0x000000ff1500720b */ /* 0x000fe40003fcc000 */
[----:B------:R-:W-:Y:S02]  /*06d0*/  FSETP.GTU.AND P2, PT, R4, RZ, PT ;  /* 0x000000ff0400720b */ /* 0x000fe40003f4c000 */
[----:B------:R-:W-:Y:S02]  /*06e0*/  FSEL R22, R22, RZ, P1 ;  /* 0x000000ff16167208 */ /* 0x000fe40000800000 */
[----:B------:R-:W-:Y:S02]  /*06f0*/  FSETP.GEU.AND P1, PT, R23, 6, PT ;  /* 0x40c000001700780b */ /* 0x000fe40003f2e000 */
[----:B------:R-:W-:Y:S02]  /*0700*/  FSEL R21, R21, RZ, P6 ;  /* 0x000000ff15157208 */ /* 0x000fe40003000000 */
[----:B------:R-:W-:-:S02]  /*0710*/  FSEL R20, R4, RZ, P2 ;  /* 0x000000ff04147208 */ /* 0x000fc40001000000 */
[----:B------:R-:W-:Y:S02]  /*0720*/  FSETP.GTU.AND P4, PT, R5, RZ, PT ;  /* 0x000000ff0500720b */ /* 0x000fe40003f8c000 */
[----:B------:R-:W-:Y:S02]  /*0730*/  FSETP.GTU.AND P3, PT, R17, RZ, PT ;  /* 0x000000ff1100720b */ /* 0x000fe40003f6c000 */
[----:B------:R-:W-:Y:S02]  /*0740*/  FSETP.GEU.AND P2, PT, R22, 6, PT ;  /* 0x40c000001600780b */ /* 0x000fe40003f4e000 */
[----:B------:R-:W-:Y:S02]  /*0750*/  FSETP.NAN.AND P6, PT, R19, R19, PT ;  /* 0x000000131300720b */ /* 0x000fe40003fc8000 */
[----:B------:R-:W-:Y:S02]  /*0760*/  FSETP.GTU.AND P0, PT, R0, RZ, PT ;  /* 0x000000ff0000720b */ /* 0x000fe40003f0c000 */
[----:B------:R-:W-:-:S02]  /*0770*/  FSEL R18, R5, RZ, P4 ;  /* 0x000000ff05127208 */ /* 0x000fc40002000000 */
[----:B------:R-:W-:Y:S02]  /*0780*/  FSEL R17, R17, RZ, P3 ;  /* 0x000000ff11117208 */ /* 0x000fe40001800000 */
[----:B------:R-:W-:Y:S02]  /*0790*/  @P5 SEL R19, R19, 0x40c00000, P6 ;  /* 0x40c0000013135807 */ /* 0x000fe40003000000 */
[----:B------:R-:W-:Y:S02]  /*07a0*/  FSETP.NAN.AND P3, PT, R23, R23, PT ;  /* 0x000000171700720b */ /* 0x000fe40003f68000 */
[----:B------:R-:W-:Y:S02]  /*07b0*/  FSETP.GEU.AND P4, PT, R21, 6, PT ;  /* 0x40c000001500780b */ /* 0x000fe40003f8e000 */
[----:B------:R-:W-:Y:S02]  /*07c0*/  FSETP.GEU.AND P5, PT, R20, 6, PT ;  /* 0x40c000001400780b */ /* 0x000fe40003fae000 */
[----:B------:R-:W-:-:S02]  /*07d0*/  FSEL R16, R0, RZ, P0 ;  /* 0x000000ff00107208 */ /* 0x000fc40000000000 */
[----:B------:R-:W-:Y:S02]  /*07e0*/  FSETP.NAN.AND P6, PT, R22, R22, PT ;  /* 0x000000161600720b */ /* 0x000fe40003fc8000 */
[----:B------:R-:W-:Y:S02]  /*07f0*/  @P1 SEL R23, R23, 0x40c00000, P3 ;  /* 0x40c0000017171807 */ /* 0x000fe40001800000 */
[----:B------:R-:W-:Y:S02]  /*0800*/  FSETP.GEU.AND P0, PT, R18, 6, PT ;  /* 0x40c000001200780b */ /* 0x000fe40003f0e000 */
[----:B------:R-:W-:Y:S02]  /*0810*/  FSETP.GEU.AND P3, PT, R17, 6, PT ;  /* 0x40c000001100780b */ /* 0x000fe40003f6e000 */
[----:B------:R-:W-:Y:S02]  /*0820*/  FSETP.GEU.AND P1, PT, R16, 6, PT ;  /* 0x40c000001000780b */ /* 0x000fe40003f2e000 */
[----:B------:R-:W-:-:S02]  /*0830*/  @P2 SEL R22, R22, 0x40c00000, P6 ;  /* 0x40c0000016162807 */ /* 0x000fc40003000000 */
[C---:B------:R-:W-:Y:S02]  /*0840*/  FSETP.NAN.AND P6, PT, R21.reuse, R21, PT ;  /* 0x000000151500720b */ /* 0x040fe40003fc8000 */
[C---:B------:R-:W-:Y:S02]  /*0850*/  FSETP.NAN.AND P2, PT, R20.reuse, R20, PT ;  /* 0x000000141400720b */ /* 0x040fe40003f48000 */
[----:B------:R-:W-:Y:S02]  /*0860*/  @P4 SEL R21, R21, 0x40c00000, P6 ;  /* 0x40c0000015154807 */ /* 0x000fe40003000000 */
[----:B------:R-:W-:Y:S02]  /*0870*/  @P5 SEL R20, R20, 0x40c00000, P2 ;  /* 0x40c0000014145807 */ /* 0x000fe40001000000 */
[----:B------:R-:W-:Y:S02]  /*0880*/  FSETP.NAN.AND P6, PT, R18, R18, PT ;  /* 0x000000121200720b */ /* 0x000fe40003fc8000 */
[----:B------:R-:W-:-:S02]  /*0890*/  FSETP.NAN.AND P4, PT, R17, R17, PT ;  /* 0x000000111100720b */ /* 0x000fc40003f88000 */
[----:B------:R-:W-:Y:S01]  /*08a0*/  FSETP.NAN.AND P2, PT, R16, R16, PT ;  /* 0x000000101000720b */ /* 0x000fe20003f48000 */
[----:B0-----:R-:W-:Y:S01]  /*08b0*/  IMAD.WIDE R24, R2, 0x4, R24 ;  /* 0x0000000402187825 */ /* 0x001fe200078e0218 */
[----:B------:R-:W-:Y:S02]  /*08c0*/  @P0 SEL R18, R18, 0x40c00000, P6 ;  /* 0x40c0000012120807 */ /* 0x000fe40003000000 */
[----:B------:R-:W-:Y:S02]  /*08d0*/  @P3 SEL R17, R17, 0x40c00000, P4 ;  /* 0x40c0000011113807 */ /* 0x000fe40002000000 */
[----:B------:R-:W-:Y:S01]  /*08e0*/  @P1 SEL R16, R16, 0x40c00000, P2 ;  /* 0x40c0000010101807 */ /* 0x000fe20001000000 */
[----:B------:R-:W-:Y:S04]  /*08f0*/  STG.E.128 desc[UR4][R6.64], R12 ;  /* 0x0000000c06007986 */ /* 0x000fe8000c101d04 */
[----:B------:R-:W-:Y:S04]  /*0900*/  STG.E.128 desc[UR4][R6.64+0x800], R8 ;  /* 0x0008000806007986 */ /* 0x000fe8000c101d04 */
[----:B------:R-:W-:Y:S04]  /*0910*/  STG.E.128 desc[UR4][R24.64], R20 ;  /* 0x0000001418007986 */ /* 0x000fe8000c101d04 */
[----:B------:R-:W-:Y:S01]  /*0920*/  STG.E.128 desc[UR4][R24.64+0x800], R16 ;  /* 0x0008001018007986 */ /* 0x000fe2000c101d04 */
[----:B------:R-:W-:Y:S05]  /*0930*/  EXIT ;  /* 0x000000000000794d */ /* 0x000fea0003800000 */
.L_x_0:
[----:B------:R-:W-:-:S00]  /*0940*/  BRA `(.L_x_0) ;  /* 0xfffffffc00fc7947 */ /* 0x000fc0000383ffff */
[----:B------:R-:W-:-:S00]  /*0950*/  NOP ;  /* 0x0000000000007918 */ /* 0x000fc00000000000 */
        /* <DEDUP_REMOVED lines=10> */
.L_x_1:


//--------------------- .nv.global.init           --------------------------
	.section	.nv.global.init,"aw",@progbits
.nv.global.init:
	.type		_$_str,@object
	.size		_$_str,(_$_str_$_2 - _$_str)
_$_str:
        /*0000*/ 	.byte	0x5f, 0x5f, 0x43, 0x55, 0x44, 0x41, 0x5f, 0x46, 0x54, 0x5a, 0x00
	.type		_$_str_$_2,@object
	.size		_$_str_$_2,(.L_1 - _$_str_$_2)
_$_str_$_2:
        /*000b*/ 	.byte	0x5f, 0x5f, 0x43, 0x55, 0x44, 0x41, 0x5f, 0x50, 0x52, 0x45, 0x43, 0x5f, 0x53, 0x51, 0x52, 0x54
        /*001b*/ 	.byte	0x00
.L_1:


//--------------------- .nv.constant0.triton_poi_fused__native_batch_norm_legit_no_training_convolution_hardtanh_23 --------------------------
	.section	.nv.constant0.triton_poi_fused__native_batch_norm_legit_no_training_convolution_hardtanh_23,"a",@progbits
	.sectionflags	@""
	.align	4
.nv.constant0.triton_poi_fused__native_batch_norm_legit_no_training_convolution_hardtanh_23:
	.zero		588
